//
// Generated by NVIDIA NVVM Compiler
//
// Compiler Build ID: CL-36424714
// Cuda compilation tools, release 13.0, V13.0.88
// Based on NVVM 20.0.0
//

.version 9.0
.target sm_100
.address_size 64

	// .globl	_Z6reducePiS_i

.visible .entry _Z6reducePiS_i(
	.param .u64 .ptr .align 1 _Z6reducePiS_i_param_0,
	.param .u64 .ptr .align 1 _Z6reducePiS_i_param_1,
	.param .u32 _Z6reducePiS_i_param_2
)
{
	.reg .pred 	%p<5>;
	.reg .b32 	%r<10>;
	.reg .b64 	%rd<9>;

	ld.param.u64 	%rd4, [_Z6reducePiS_i_param_0];
	ld.param.u64 	%rd3, [_Z6reducePiS_i_param_1];
	ld.param.u32 	%r9, [_Z6reducePiS_i_param_2];
	cvta.to.global.u64 	%rd1, %rd4;
	mov.u32 	%r1, %tid.x;
	setp.lt.s32 	%p1, %r9, 2;
	@%p1 bra 	$L__BB0_5;
	mul.wide.u32 	%rd5, %r1, 4;
	add.s64 	%rd2, %rd1, %rd5;
$L__BB0_2:
	shr.u32 	%r3, %r9, 1;
	setp.ge.u32 	%p2, %r1, %r3;
	@%p2 bra 	$L__BB0_4;
	mul.wide.u32 	%rd6, %r3, 4;
	add.s64 	%rd7, %rd2, %rd6;
	ld.global.u32 	%r5, [%rd7];
	ld.global.u32 	%r6, [%rd2];
	add.s32 	%r7, %r6, %r5;
	st.global.u32 	[%rd2], %r7;
$L__BB0_4:
	bar.sync 	0;
	setp.gt.u32 	%p3, %r9, 3;
	mov.u32 	%r9, %r3;
	@%p3 bra 	$L__BB0_2;
$L__BB0_5:
	setp.ne.s32 	%p4, %r1, 0;
	@%p4 bra 	$L__BB0_7;
	ld.global.u32 	%r8, [%rd1];
	cvta.to.global.u64 	%rd8, %rd3;
	st.global.u32 	[%rd8], %r8;
$L__BB0_7:
	ret;

}
	// .globl	_Z3mapPiS_S_
.visible .entry _Z3mapPiS_S_(
	.param .u64 .ptr .align 1 _Z3mapPiS_S__param_0,
	.param .u64 .ptr .align 1 _Z3mapPiS_S__param_1,
	.param .u64 .ptr .align 1 _Z3mapPiS_S__param_2
)
{
	.reg .b32 	%r<8>;
	.reg .b64 	%rd<11>;

	ld.param.u64 	%rd1, [_Z3mapPiS_S__param_0];
	ld.param.u64 	%rd2, [_Z3mapPiS_S__param_1];
	ld.param.u64 	%rd3, [_Z3mapPiS_S__param_2];
	cvta.to.global.u64 	%rd4, %rd3;
	cvta.to.global.u64 	%rd5, %rd2;
	cvta.to.global.u64 	%rd6, %rd1;
	mov.u32 	%r1, %tid.x;
	mov.u32 	%r2, %ctaid.x;
	mov.u32 	%r3, %ntid.x;
	mad.lo.s32 	%r4, %r2, %r3, %r1;
	mul.wide.s32 	%rd7, %r4, 4;
	add.s64 	%rd8, %rd6, %rd7;
	ld.global.u32 	%r5, [%rd8];
	add.s64 	%rd9, %rd5, %rd7;
	ld.global.u32 	%r6, [%rd9];
	mul.lo.s32 	%r7, %r6, %r5;
	add.s64 	%rd10, %rd4, %rd7;
	st.global.u32 	[%rd10], %r7;
	ret;

}


// ===== COMPILED SASS (sm_100) =====

	.target	sm_100

	.elftype	@"ET_EXEC"


//--------------------- .note.nv.tkinfo           --------------------------
	.section	.note.nv.tkinfo,"",@"SHT_NOTE"
	.sectionflags	@"SHF_NOTE_NV_TKINFO"
	.tkinfo
        /*0018*/ 	.word	0x00000002
        /*0030*/ 	.string	""
        /*0030*/ 	.string	"ptxas"
        /*0030*/ 	.string	"Cuda compilation tools, release 13.0, V13.0.88"
        /*0030*/ 	.string	"Build cuda_13.0.r13.0/compiler.36424714_0"
        /*0030*/ 	.string	"-arch sm_100 -m 64 "



//--------------------- .note.nv.cuinfo           --------------------------
	.section	.note.nv.cuinfo,"",@"SHT_NOTE"
	.sectionflags	@"SHF_NOTE_NV_CUINFO"
        /*0018*/ 	.short	0x0002
        /*001a*/ 	.short	0x0064
        /*001c*/ 	.short	0x0082
	.zero		2


//--------------------- .nv.info                  --------------------------
	.section	.nv.info,"",@"SHT_CUDA_INFO"
	.align	4


	//----- nvinfo : EIATTR_REGCOUNT
	.align		4
        /*0000*/ 	.byte	0x04, 0x2f
        /*0002*/ 	.short	(.L_1 - .L_0)
	.align		4
.L_0:
        /*0004*/ 	.word	index@(_Z6reducePiS_i)
        /*0008*/ 	.word	0x0000000c


	//----- nvinfo : EIATTR_FRAME_SIZE
	.align		4
.L_1:
        /*000c*/ 	.byte	0x04, 0x11
        /*000e*/ 	.short	(.L_3 - .L_2)
	.align		4
.L_2:
        /*0010*/ 	.word	index@(_Z6reducePiS_i)
        /*0014*/ 	.word	0x00000000


	//----- nvinfo : EIATTR_REGCOUNT
	.align		4
.L_3:
        /*0018*/ 	.byte	0x04, 0x2f
        /*001a*/ 	.short	(.L_5 - .L_4)
	.align		4
.L_4:
        /*001c*/ 	.word	index@(_Z3mapPiS_S_)
        /*0020*/ 	.word	0x0000000c


	//----- nvinfo : EIATTR_FRAME_SIZE
	.align		4
.L_5:
        /*0024*/ 	.byte	0x04, 0x11
        /*0026*/ 	.short	(.L_7 - .L_6)
	.align		4
.L_6:
        /*0028*/ 	.word	index@(_Z3mapPiS_S_)
        /*002c*/ 	.word	0x00000000


	//----- nvinfo : EIATTR_MIN_STACK_SIZE
	.align		4
.L_7:
        /*0030*/ 	.byte	0x04, 0x12
        /*0032*/ 	.short	(.L_9 - .L_8)
	.align		4
.L_8:
        /*0034*/ 	.word	index@(_Z3mapPiS_S_)
        /*0038*/ 	.word	0x00000000


	//----- nvinfo : EIATTR_MIN_STACK_SIZE
	.align		4
.L_9:
        /*003c*/ 	.byte	0x04, 0x12
        /*003e*/ 	.short	(.L_11 - .L_10)
	.align		4
.L_10:
        /*0040*/ 	.word	index@(_Z6reducePiS_i)
        /*0044*/ 	.word	0x00000000
.L_11:


//--------------------- .nv.compat                --------------------------
	.section	.nv.compat,"",@"SHT_CUDA_COMPAT_INFO"
	.align	4
        /*0000*/ 	.byte	0x02, 0x09, 0x00, 0x00, 0x02, 0x02, 0x01, 0x00, 0x02, 0x05, 0x05, 0x00, 0x03, 0x07, 0x01, 0x01
        /*0010*/ 	.byte	0x02, 0x03, 0x00, 0x00, 0x02, 0x06, 0x01, 0x00, 0x04, 0x0b, 0x08, 0x00, 0x09, 0x00, 0x00, 0x00
        /*0020*/ 	.byte	0x00, 0x00, 0x00, 0x00


//--------------------- .nv.info._Z3mapPiS_S_     --------------------------
	.section	.nv.info._Z3mapPiS_S_,"",@"SHT_CUDA_INFO"
	.sectionflags	@""
	.align	4


	//----- nvinfo : EIATTR_CUDA_API_VERSION
	.align		4
        /*0000*/ 	.byte	0x04, 0x37
        /*0002*/ 	.short	(.L_13 - .L_12)
.L_12:
        /*0004*/ 	.word	0x00000082


	//----- nvinfo : EIATTR_KPARAM_INFO
	.align		4
.L_13:
        /*0008*/ 	.byte	0x04, 0x17
        /*000a*/ 	.short	(.L_15 - .L_14)
.L_14:
        /*000c*/ 	.word	0x00000000
        /*0010*/ 	.short	0x0002
        /*0012*/ 	.short	0x0010
        /*0014*/ 	.byte	0x00, 0xf5, 0x21, 0x00


	//----- nvinfo : EIATTR_KPARAM_INFO
	.align		4
.L_15:
        /*0018*/ 	.byte	0x04, 0x17
        /*001a*/ 	.short	(.L_17 - .L_16)
.L_16:
        /*001c*/ 	.word	0x00000000
        /*0020*/ 	.short	0x0001
        /*0022*/ 	.short	0x0008
        /*0024*/ 	.byte	0x00, 0xf5, 0x21, 0x00


	//----- nvinfo : EIATTR_KPARAM_INFO
	.align		4
.L_17:
        /*0028*/ 	.byte	0x04, 0x17
        /*002a*/ 	.short	(.L_19 - .L_18)
.L_18:
        /*002c*/ 	.word	0x00000000
        /*0030*/ 	.short	0x0000
        /*0032*/ 	.short	0x0000
        /*0034*/ 	.byte	0x00, 0xf5, 0x21, 0x00


	//----- nvinfo : EIATTR_SPARSE_MMA_MASK
	.align		4
.L_19:
        /*0038*/ 	.byte	0x03, 0x50
        /*003a*/ 	.short	0x0000


	//----- nvinfo : EIATTR_MAXREG_COUNT
	.align		4
        /*003c*/ 	.byte	0x03, 0x1b
        /*003e*/ 	.short	0x00ff


	//----- nvinfo : EIATTR_MERCURY_ISA_VERSION
	.align		4
        /*0040*/ 	.byte	0x03, 0x5f
        /*0042*/ 	.short	0x0101


	//----- nvinfo : EIATTR_VRC_CTA_INIT_COUNT
	.align		4
        /*0044*/ 	.byte	0x02, 0x4a
	.zero		1
	.zero		1


	//----- nvinfo : EIATTR_EXIT_INSTR_OFFSETS
	.align		4
        /*0048*/ 	.byte	0x04, 0x1c
        /*004a*/ 	.short	(.L_21 - .L_20)


	//   ....[0]....
.L_20:
        /*004c*/ 	.word	0x00000100


	//----- nvinfo : EIATTR_CBANK_PARAM_SIZE
	.align		4
.L_21:
        /*0050*/ 	.byte	0x03, 0x19
        /*0052*/ 	.short	0x0018


	//----- nvinfo : EIATTR_PARAM_CBANK
	.align		4
        /*0054*/ 	.byte	0x04, 0x0a
        /*0056*/ 	.short	(.L_23 - .L_22)
	.align		4
.L_22:
        /*0058*/ 	.word	index@(.nv.constant0._Z3mapPiS_S_)
        /*005c*/ 	.short	0x0380
        /*005e*/ 	.short	0x0018


	//----- nvinfo : EIATTR_SW_WAR
	.align		4
.L_23:
        /*0060*/ 	.byte	0x04, 0x36
        /*0062*/ 	.short	(.L_25 - .L_24)
.L_24:
        /*0064*/ 	.word	0x00000008
.L_25:


//--------------------- .nv.info._Z6reducePiS_i   --------------------------
	.section	.nv.info._Z6reducePiS_i,"",@"SHT_CUDA_INFO"
	.sectionflags	@""
	.align	4


	//----- nvinfo : EIATTR_CUDA_API_VERSION
	.align		4
        /*0000*/ 	.byte	0x04, 0x37
        /*0002*/ 	.short	(.L_27 - .L_26)
.L_26:
        /*0004*/ 	.word	0x00000082


	//----- nvinfo : EIATTR_KPARAM_INFO
	.align		4
.L_27:
        /*0008*/ 	.byte	0x04, 0x17
        /*000a*/ 	.short	(.L_29 - .L_28)
.L_28:
        /*000c*/ 	.word	0x00000000
        /*0010*/ 	.short	0x0002
        /*0012*/ 	.short	0x0010
        /*0014*/ 	.byte	0x00, 0xf0, 0x11, 0x00


	//----- nvinfo : EIATTR_KPARAM_INFO
	.align		4
.L_29:
        /*0018*/ 	.byte	0x04, 0x17
        /*001a*/ 	.short	(.L_31 - .L_30)
.L_30:
        /*001c*/ 	.word	0x00000000
        /*0020*/ 	.short	0x0001
        /*0022*/ 	.short	0x0008
        /*0024*/ 	.byte	0x00, 0xf5, 0x21, 0x00


	//----- nvinfo : EIATTR_KPARAM_INFO
	.align		4
.L_31:
        /*0028*/ 	.byte	0x04, 0x17
        /*002a*/ 	.short	(.L_33 - .L_32)
.L_32:
        /*002c*/ 	.word	0x00000000
        /*0030*/ 	.short	0x0000
        /*0032*/ 	.short	0x0000
        /*0034*/ 	.byte	0x00, 0xf5, 0x21, 0x00


	//----- nvinfo : EIATTR_SPARSE_MMA_MASK
	.align		4
.L_33:
        /*0038*/ 	.byte	0x03, 0x50
        /*003a*/ 	.short	0x0000


	//----- nvinfo : EIATTR_MAXREG_COUNT
	.align		4
        /*003c*/ 	.byte	0x03, 0x1b
        /*003e*/ 	.short	0x00ff


	//----- nvinfo : EIATTR_NUM_BARRIERS
	.align		4
        /*0040*/ 	.byte	0x02, 0x4c
        /*0042*/ 	.byte	0x01
	.zero		1


	//----- nvinfo : EIATTR_MERCURY_ISA_VERSION
	.align		4
        /*0044*/ 	.byte	0x03, 0x5f
        /*0046*/ 	.short	0x0101


	//----- nvinfo : EIATTR_VRC_CTA_INIT_COUNT
	.align		4
        /*0048*/ 	.byte	0x02, 0x4a
	.zero		1
	.zero		1


	//----- nvinfo : EIATTR_EXIT_INSTR_OFFSETS
	.align		4
        /*004c*/ 	.byte	0x04, 0x1c
        /*004e*/ 	.short	(.L_35 - .L_34)


	//   ....[0]....
.L_34:
        /*0050*/ 	.word	0x00000190


	//   ....[1]....
        /*0054*/ 	.word	0x000001e0


	//----- nvinfo : EIATTR_CRS_STACK_SIZE
	.align		4
.L_35:
        /*0058*/ 	.byte	0x04, 0x1e
        /*005a*/ 	.short	(.L_37 - .L_36)
.L_36:
        /*005c*/ 	.word	0x00000000


	//----- nvinfo : EIATTR_CBANK_PARAM_SIZE
	.align		4
.L_37:
        /*0060*/ 	.byte	0x03, 0x19
        /*0062*/ 	.short	0x0014


	//----- nvinfo : EIATTR_PARAM_CBANK
	.align		4
        /*0064*/ 	.byte	0x04, 0x0a
        /*0066*/ 	.short	(.L_39 - .L_38)
	.align		4
.L_38:
        /*0068*/ 	.word	index@(.nv.constant0._Z6reducePiS_i)
        /*006c*/ 	.short	0x0380
        /*006e*/ 	.short	0x0014


	//----- nvinfo : EIATTR_SW_WAR
	.align		4
.L_39:
        /*0070*/ 	.byte	0x04, 0x36
        /*0072*/ 	.short	(.L_41 - .L_40)
.L_40:
        /*0074*/ 	.word	0x00000008
.L_41:


//--------------------- .nv.callgraph             --------------------------
	.section	.nv.callgraph,"",@"SHT_CUDA_CALLGRAPH"
	.align	4
	.sectionentsize	8
	.align		4
        /*0000*/ 	.word	0x00000000
	.align		4
        /*0004*/ 	.word	0xffffffff
	.align		4
        /*0008*/ 	.word	0x00000000
	.align		4
        /*000c*/ 	.word	0xfffffffe
	.align		4
        /*0010*/ 	.word	0x00000000
	.align		4
        /*0014*/ 	.word	0xfffffffd
	.align		4
        /*0018*/ 	.word	0x00000000
	.align		4
        /*001c*/ 	.word	0xfffffffc


//--------------------- .text._Z3mapPiS_S_        --------------------------
	.section	.text._Z3mapPiS_S_,"ax",@progbits
	.align	128
        .global         _Z3mapPiS_S_
        .type           _Z3mapPiS_S_,@function
        .size           _Z3mapPiS_S_,(.L_x_6 - _Z3mapPiS_S_)
        .other          _Z3mapPiS_S_,@"STO_CUDA_ENTRY STV_DEFAULT"
_Z3mapPiS_S_:
.text._Z3mapPiS_S_:
[----:B------:R-:W-:Y:S01]  /*0000*/  LDC R1, c[0x0][0x37c] ;  /* 0x0000df00ff017b82 */ /* 0x000fe20000000800 */
[----:B------:R-:W0:Y:S07]  /*0010*/  S2R R9, SR_TID.X ;  /* 0x0000000000097919 */ /* 0x000e2e0000002100 */
[----:B------:R-:W0:Y:S01]  /*0020*/  S2UR UR6, SR_CTAID.X ;  /* 0x00000000000679c3 */ /* 0x000e220000002500 */
[----:B------:R-:W1:Y:S07]  /*0030*/  LDCU.64 UR4, c[0x0][0x358] ;  /* 0x00006b00ff0477ac */ /* 0x000e6e0008000a00 */
[----:B------:R-:W0:Y:S08]  /*0040*/  LDC R0, c[0x0][0x360] ;  /* 0x0000d800ff007b82 */ /* 0x000e300000000800 */
[----:B------:R-:W2:Y:S08]  /*0050*/  LDC.64 R2, c[0x0][0x380] ;  /* 0x0000e000ff027b82 */ /* 0x000eb00000000a00 */
[----:B------:R-:W3:Y:S01]  /*0060*/  LDC.64 R4, c[0x0][0x388] ;  /* 0x0000e200ff047b82 */ /* 0x000ee20000000a00 */
[----:B0-----:R-:W-:-:S07]  /*0070*/  IMAD R9, R0, UR6, R9 ;  /* 0x0000000600097c24 */ /* 0x001fce000f8e0209 */
[----:B------:R-:W0:Y:S01]  /*0080*/  LDC.64 R6, c[0x0][0x390] ;  /* 0x0000e400ff067b82 */ /* 0x000e220000000a00 */
[----:B--2---:R-:W-:-:S06]  /*0090*/  IMAD.WIDE R2, R9, 0x4, R2 ;  /* 0x0000000409027825 */ /* 0x004fcc00078e0202 */
[----:B-1----:R-:W2:Y:S01]  /*00a0*/  LDG.E R2, desc[UR4][R2.64] ;  /* 0x0000000402027981 */ /* 0x002ea2000c1e1900 */
[----:B---3--:R-:W-:-:S06]  /*00b0*/  IMAD.WIDE R4, R9, 0x4, R4 ;  /* 0x0000000409047825 */ /* 0x008fcc00078e0204 */
[----:B------:R-:W2:Y:S01]  /*00c0*/  LDG.E R5, desc[UR4][R4.64] ;  /* 0x0000000404057981 */ /* 0x000ea2000c1e1900 */
[----:B0-----:R-:W-:-:S04]  /*00d0*/  IMAD.WIDE R6, R9, 0x4, R6 ;  /* 0x0000000409067825 */ /* 0x001fc800078e0206 */
[----:B--2---:R-:W-:-:S05]  /*00e0*/  IMAD R9, R2, R5, RZ ;  /* 0x0000000502097224 */ /* 0x004fca00078e02ff */
[----:B------:R-:W-:Y:S01]  /*00f0*/  STG.E desc[UR4][R6.64], R9 ;  /* 0x0000000906007986 */ /* 0x000fe2000c101904 */
[----:B------:R-:W-:Y:S05]  /*0100*/  EXIT ;  /* 0x000000000000794d */ /* 0x000fea0003800000 */
.L_x_0:
[----:B------:R-:W-:-:S00]  /*0110*/  BRA `(.L_x_0) ;  /* 0xfffffffc00fc7947 */ /* 0x000fc0000383ffff */
[----:B------:R-:W-:-:S00]  /*0120*/  NOP ;  /* 0x0000000000007918 */ /* 0x000fc00000000000 */
        /* <DEDUP_REMOVED lines=13> */
.L_x_6:


//--------------------- .text._Z6reducePiS_i      --------------------------
	.section	.text._Z6reducePiS_i,"ax",@progbits
	.align	128
        .global         _Z6reducePiS_i
        .type           _Z6reducePiS_i,@function
        .size           _Z6reducePiS_i,(.L_x_7 - _Z6reducePiS_i)
        .other          _Z6reducePiS_i,@"STO_CUDA_ENTRY STV_DEFAULT"
_Z6reducePiS_i:
.text._Z6reducePiS_i:
[----:B------:R-:W-:Y:S01]  /*0000*/  LDC R1, c[0x0][0x37c] ;  /* 0x0000df00ff017b82 */ /* 0x000fe20000000800 */
[----:B------:R-:W0:Y:S01]  /*0010*/  LDCU UR6, c[0x0][0x390] ;  /* 0x00007200ff0677ac */ /* 0x000e220008000800 */
[----:B------:R-:W1:Y:S01]  /*0020*/  S2R R9, SR_TID.X ;  /* 0x0000000000097919 */ /* 0x000e620000002100 */
[----:B------:R-:W2:Y:S01]  /*0030*/  LDCU.64 UR4, c[0x0][0x358] ;  /* 0x00006b00ff0477ac */ /* 0x000ea20008000a00 */
[----:B0-----:R-:W-:-:S09]  /*0040*/  UISETP.GE.AND UP0, UPT, UR6, 0x2, UPT ;  /* 0x000000020600788c */ /* 0x001fd2000bf06270 */
[----:B--2---:R-:W-:Y:S05]  /*0050*/  BRA.U !UP0, `(.L_x_1) ;  /* 0x0000000108487547 */ /* 0x004fea000b800000 */
[----:B------:R-:W1:Y:S01]  /*0060*/  LDC.64 R2, c[0x0][0x380] ;  /* 0x0000e000ff027b82 */ /* 0x000e620000000a00 */
[----:B------:R-:W0:Y:S02]  /*0070*/  LDCU UR6, c[0x0][0x390] ;  /* 0x00007200ff0677ac */ /* 0x000e240008000800 */
[----:B0-----:R-:W-:Y:S02]  /*0080*/  IMAD.U32 R0, RZ, RZ, UR6 ;  /* 0x00000006ff007e24 */ /* 0x001fe4000f8e00ff */
[----:B-1----:R-:W-:-:S07]  /*0090*/  IMAD.WIDE.U32 R2, R9, 0x4, R2 ;  /* 0x0000000409027825 */ /* 0x002fce00078e0002 */
.L_x_4:
[----:B------:R-:W-:Y:S01]  /*00a0*/  SHF.R.U32.HI R6, RZ, 0x1, R0 ;  /* 0x00000001ff067819 */ /* 0x000fe20000011600 */
[----:B------:R-:W-:Y:S03]  /*00b0*/  BSSY.RECONVERGENT B0, `(.L_x_2) ;  /* 0x0000008000007945 */ /* 0x000fe60003800200 */
[----:B------:R-:W-:-:S13]  /*00c0*/  ISETP.GE.U32.AND P0, PT, R9, R6, PT ;  /* 0x000000060900720c */ /* 0x000fda0003f06070 */
[----:B0-----:R-:W-:Y:S05]  /*00d0*/  @P0 BRA `(.L_x_3) ;  /* 0x0000000000140947 */ /* 0x001fea0003800000 */
[----:B------:R-:W-:Y:S01]  /*00e0*/  IMAD.WIDE.U32 R4, R6, 0x4, R2 ;  /* 0x0000000406047825 */ /* 0x000fe200078e0002 */
[----:B------:R-:W2:Y:S05]  /*00f0*/  LDG.E R7, desc[UR4][R2.64] ;  /* 0x0000000402077981 */ /* 0x000eaa000c1e1900 */
[----:B------:R-:W2:Y:S02]  /*0100*/  LDG.E R4, desc[UR4][R4.64] ;  /* 0x0000000404047981 */ /* 0x000ea4000c1e1900 */
[----:B--2---:R-:W-:-:S05]  /*0110*/  IADD3 R7, PT, PT, R4, R7, RZ ;  /* 0x0000000704077210 */ /* 0x004fca0007ffe0ff */
[----:B------:R0:W-:Y:S02]  /*0120*/  STG.E desc[UR4][R2.64], R7 ;  /* 0x0000000702007986 */ /* 0x0001e4000c101904 */
.L_x_3:
[----:B------:R-:W-:Y:S05]  /*0130*/  BSYNC.RECONVERGENT B0 ;  /* 0x0000000000007941 */ /* 0x000fea0003800200 */
.L_x_2:
[----:B------:R-:W-:Y:S01]  /*0140*/  BAR.SYNC.DEFER_BLOCKING 0x0 ;  /* 0x0000000000007b1d */ /* 0x000fe20000010000 */
[----:B------:R-:W-:Y:S01]  /*0150*/  ISETP.GT.U32.AND P0, PT, R0, 0x3, PT ;  /* 0x000000030000780c */ /* 0x000fe20003f04070 */
[----:B------:R-:W-:-:S12]  /*0160*/  IMAD.MOV.U32 R0, RZ, RZ, R6 ;  /* 0x000000ffff007224 */ /* 0x000fd800078e0006 */
[----:B------:R-:W-:Y:S05]  /*0170*/  @P0 BRA `(.L_x_4) ;  /* 0xfffffffc00c80947 */ /* 0x000fea000383ffff */
.L_x_1:
[----:B-1----:R-:W-:-:S13]  /*0180*/  ISETP.NE.AND P0, PT, R9, RZ, PT ;  /* 0x000000ff0900720c */ /* 0x002fda0003f05270 */
[----:B------:R-:W-:Y:S05]  /*0190*/  @P0 EXIT ;  /* 0x000000000000094d */ /* 0x000fea0003800000 */
[----:B0-----:R-:W0:Y:S02]  /*01a0*/  LDC.64 R2, c[0x0][0x380] ;  /* 0x0000e000ff027b82 */ /* 0x001e240000000a00 */
[----:B0-----:R-:W2:Y:S06]  /*01b0*/  LDG.E R3, desc[UR4][R2.64] ;  /* 0x0000000402037981 */ /* 0x001eac000c1e1900 */
[----:B------:R-:W2:Y:S02]  /*01c0*/  LDC.64 R4, c[0x0][0x388] ;  /* 0x0000e200ff047b82 */ /* 0x000ea40000000a00 */
[----:B--2---:R-:W-:Y:S01]  /*01d0*/  STG.E desc[UR4][R4.64], R3 ;  /* 0x0000000304007986 */ /* 0x004fe2000c101904 */
[----:B------:R-:W-:Y:S05]  /*01e0*/  EXIT ;  /* 0x000000000000794d */ /* 0x000fea0003800000 */
.L_x_5:
        /* <DEDUP_REMOVED lines=9> */
.L_x_7:


//--------------------- .nv.shared.reserved.0     --------------------------
	.section	.nv.shared.reserved.0,"aw",@nobits
	.weak		__nv_reservedSMEM_offset_0_alias
	.size		__nv_reservedSMEM_offset_0_alias, 0, 64
	.other		__nv_reservedSMEM_offset_0_alias,@"STO_CUDA_RESERVED_SHARED STV_DEFAULT"
__nv_reservedSMEM_offset_0_alias:
	.zero		0
	.zero		64


//--------------------- .nv.constant0._Z3mapPiS_S_ --------------------------
	.section	.nv.constant0._Z3mapPiS_S_,"a",@progbits
	.sectionflags	@""
	.align	4
.nv.constant0._Z3mapPiS_S_:
	.zero		920


//--------------------- .nv.constant0._Z6reducePiS_i --------------------------
	.section	.nv.constant0._Z6reducePiS_i,"a",@progbits
	.sectionflags	@""
	.align	4
.nv.constant0._Z6reducePiS_i:
	.zero		916


//--------------------- SYMBOLS --------------------------

	.type		.nv.reservedSmem.offset0,@object
	.size		.nv.reservedSmem.offset0,0x4
